	.headerflags	@"EF_CUDA_TEXMODE_UNIFIED EF_CUDA_64BIT_ADDRESS EF_CUDA_ACCELERATORS EF_CUDA_SM90 EF_CUDA_VIRTUAL_SM(EF_CUDA_SM90)"
	.elftype	@"ET_EXEC"


//--------------------- .nv.info                  --------------------------
	.section	.nv.info,"",@"SHT_CUDA_INFO"
	.align	4


	//----- nvinfo : EIATTR_REGCOUNT
	.align		4
        /*0000*/ 	.byte	0x04, 0x2f
        /*0002*/ 	.short	(.L_1 - .L_0)
	.align		4
.L_0:
        /*0004*/ 	.word	index@(triton_poi_fused_hardtanh_hardtanh_backward_mul_sigmoid_109)
        /*0008*/ 	.word	0x0000000c


	//----- nvinfo : EIATTR_MIN_STACK_SIZE
	.align		4
.L_1:
        /*000c*/ 	.byte	0x04, 0x12
        /*000e*/ 	.short	(.L_3 - .L_2)
	.align		4
.L_2:
        /*0010*/ 	.word	index@(triton_poi_fused_hardtanh_hardtanh_backward_mul_sigmoid_109)
        /*0014*/ 	.word	0x00000000


	//----- nvinfo : EIATTR_FRAME_SIZE
	.align		4
.L_3:
        /*0018*/ 	.byte	0x04, 0x11
        /*001a*/ 	.short	(.L_5 - .L_4)
	.align		4
.L_4:
        /*001c*/ 	.word	index@(triton_poi_fused_hardtanh_hardtanh_backward_mul_sigmoid_109)
        /*0020*/ 	.word	0x00000000


	//----- nvinfo : EIATTR_MIN_STACK_SIZE
	.align		4
.L_5:
        /*0024*/ 	.byte	0x04, 0x12
        /*0026*/ 	.short	(.L_7 - .L_6)
	.align		4
.L_6:
        /*0028*/ 	.word	index@(triton_poi_fused_hardtanh_hardtanh_backward_mul_sigmoid_109)
        /*002c*/ 	.word	0x00000000
.L_7:


//--------------------- .nv.info.triton_poi_fused_hardtanh_hardtanh_backward_mul_sigmoid_109 --------------------------
	.section	.nv.info.triton_poi_fused_hardtanh_hardtanh_backward_mul_sigmoid_109,"",@"SHT_CUDA_INFO"
	.sectionflags	@""
	.align	4


	//----- nvinfo : EIATTR_CUDA_API_VERSION
	.align		4
        /*0000*/ 	.byte	0x04, 0x37
        /*0002*/ 	.short	(.L_9 - .L_8)
.L_8:
        /*0004*/ 	.word	0x0000007c


	//----- nvinfo : EIATTR_KPARAM_INFO
	.align		4
.L_9:
        /*0008*/ 	.byte	0x04, 0x17
        /*000a*/ 	.short	(.L_11 - .L_10)
.L_10:
        /*000c*/ 	.word	0x00000000
        /*0010*/ 	.short	0x0004
        /*0012*/ 	.short	0x0020
        /*0014*/ 	.byte	0x00, 0xf0, 0x11, 0x00


	//----- nvinfo : EIATTR_KPARAM_INFO
	.align		4
.L_11:
        /*0018*/ 	.byte	0x04, 0x17
        /*001a*/ 	.short	(.L_13 - .L_12)
.L_12:
        /*001c*/ 	.word	0x00000000
        /*0020*/ 	.short	0x0003
        /*0022*/ 	.short	0x0018
        /*0024*/ 	.byte	0x00, 0xf4, 0x21, 0x00


	//----- nvinfo : EIATTR_KPARAM_INFO
	.align		4
.L_13:
        /*0028*/ 	.byte	0x04, 0x17
        /*002a*/ 	.short	(.L_15 - .L_14)
.L_14:
        /*002c*/ 	.word	0x00000000
        /*0030*/ 	.short	0x0002
        /*0032*/ 	.short	0x0010
        /*0034*/ 	.byte	0x00, 0xf4, 0x21, 0x00


	//----- nvinfo : EIATTR_KPARAM_INFO
	.align		4
.L_15:
        /*0038*/ 	.byte	0x04, 0x17
        /*003a*/ 	.short	(.L_17 - .L_16)
.L_16:
        /*003c*/ 	.word	0x00000000
        /*0040*/ 	.short	0x0001
        /*0042*/ 	.short	0x0008
        /*0044*/ 	.byte	0x00, 0xf4, 0x21, 0x00


	//----- nvinfo : EIATTR_KPARAM_INFO
	.align		4
.L_17:
        /*0048*/ 	.byte	0x04, 0x17
        /*004a*/ 	.short	(.L_19 - .L_18)
.L_18:
        /*004c*/ 	.word	0x00000000
        /*0050*/ 	.short	0x0000
        /*0052*/ 	.short	0x0000
        /*0054*/ 	.byte	0x00, 0xf4, 0x21, 0x00


	//----- nvinfo : EIATTR_SPARSE_MMA_MASK
	.align		4
.L_19:
        /*0058*/ 	.byte	0x03, 0x50
        /*005a*/ 	.short	0x0000


	//----- nvinfo : EIATTR_MAXREG_COUNT
	.align		4
        /*005c*/ 	.byte	0x03, 0x1b
        /*005e*/ 	.short	0x00ff


	//----- nvinfo : EIATTR_EXIT_INSTR_OFFSETS
	.align		4
        /*0060*/ 	.byte	0x04, 0x1c
        /*0062*/ 	.short	(.L_21 - .L_20)


	//   ....[0]....
.L_20:
        /*0064*/ 	.word	0x00000300


	//   ....[1]....
        /*0068*/ 	.word	0x00000320


	//----- nvinfo : EIATTR_REQNTID
	.align		4
.L_21:
        /*006c*/ 	.byte	0x04, 0x10
        /*006e*/ 	.short	(.L_23 - .L_22)
.L_22:
        /*0070*/ 	.word	0x00000080
        /*0074*/ 	.word	0x00000001
        /*0078*/ 	.word	0x00000001


	//----- nvinfo : EIATTR_CBANK_PARAM_SIZE
	.align		4
.L_23:
        /*007c*/ 	.byte	0x03, 0x19
        /*007e*/ 	.short	0x0024


	//----- nvinfo : EIATTR_PARAM_CBANK
	.align		4
        /*0080*/ 	.byte	0x04, 0x0a
        /*0082*/ 	.short	(.L_25 - .L_24)
	.align		4
.L_24:
        /*0084*/ 	.word	index@(.nv.constant0.triton_poi_fused_hardtanh_hardtanh_backward_mul_sigmoid_109)
        /*0088*/ 	.short	0x0210
        /*008a*/ 	.short	0x0024


	//----- nvinfo : EIATTR_SW_WAR
	.align		4
.L_25:
        /*008c*/ 	.byte	0x04, 0x36
        /*008e*/ 	.short	(.L_27 - .L_26)
.L_26:
        /*0090*/ 	.word	0x00000008
.L_27:


//--------------------- .nv.callgraph             --------------------------
	.section	.nv.callgraph,"",@"SHT_CUDA_CALLGRAPH"
	.align	4
	.sectionentsize	8
	.align		4
        /*0000*/ 	.word	0x00000000
	.align		4
        /*0004*/ 	.word	0xffffffff
	.align		4
        /*0008*/ 	.word	0x00000000
	.align		4
        /*000c*/ 	.word	0xfffffffe
	.align		4
        /*0010*/ 	.word	0x00000000
	.align		4
        /*0014*/ 	.word	0xfffffffd
	.align		4
        /*0018*/ 	.word	0x00000000
	.align		4
        /*001c*/ 	.word	0xfffffffc


//--------------------- .text.triton_poi_fused_hardtanh_hardtanh_backward_mul_sigmoid_109 --------------------------
	.section	.text.triton_poi_fused_hardtanh_hardtanh_backward_mul_sigmoid_109,"ax",@progbits
	.align	128
        .global         triton_poi_fused_hardtanh_hardtanh_backward_mul_sigmoid_109
        .type           triton_poi_fused_hardtanh_hardtanh_backward_mul_sigmoid_109,@function
        .size           triton_poi_fused_hardtanh_hardtanh_backward_mul_sigmoid_109,(.L_x_1 - triton_poi_fused_hardtanh_hardtanh_backward_mul_sigmoid_109)
        .other          triton_poi_fused_hardtanh_hardtanh_backward_mul_sigmoid_109,@"STO_CUDA_ENTRY STV_DEFAULT"
triton_poi_fused_hardtanh_hardtanh_backward_mul_sigmoid_109:
.text.triton_poi_fused_hardtanh_hardtanh_backward_mul_sigmoid_109:
[----:B------:R-:W0:Y:S02]  /*0000*/  LDC R1, c[0x0][0x28] ;  /* 0x00000a00ff017b82 */ /* 0x000e240000000800 */
[----:B------:R-:W1:Y:S01]  /*0010*/  S2R R0, SR_TID.X ;  /* 0x0000000000007919 */ /* 0x000e620000002100 */
[----:B------:R-:W2:Y:S01]  /*0020*/  LDC.64 R4, c[0x0][0x218] ;  /* 0x00008600ff047b82 */ /* 0x000ea20000000a00 */
[----:B------:R-:W-:Y:S01]  /*0030*/  IMAD.MOV.U32 R8, RZ, RZ, RZ ;  /* 0x000000ffff087224 */ /* 0x000fe200078e00ff */
[----:B------:R-:W-:Y:S01]  /*0040*/  ULDC.64 UR4, c[0x0][0x208] ;  /* 0x0000820000047ab9 */ /* 0x000fe20000000a00 */
[----:B------:R-:W3:Y:S01]  /*0050*/  S2R R3, SR_CTAID.X ;  /* 0x0000000000037919 */ /* 0x000ee20000002500 */
[----:B------:R-:W-:Y:S01]  /*0060*/  HFMA2.MMA R6, -RZ, RZ, 0, 0 ;  /* 0x00000000ff067435 */ /* 0x000fe200000001ff */
[----:B------:R-:W-:Y:S01]  /*0070*/  ULDC.64 UR6, c[0x0][0x228] ;  /* 0x00008a0000067ab9 */ /* 0x000fe20000000a00 */
[----:B-1----:R-:W-:-:S05]  /*0080*/  LOP3.LUT R0, R0, 0x7f, RZ, 0xc0, !PT ;  /* 0x0000007f00007812 */ /* 0x002fca00078ec0ff */
[----:B---3--:R-:W-:-:S04]  /*0090*/  IMAD R0, R3, 0x80, R0 ;  /* 0x0000008003007824 */ /* 0x008fc800078e0200 */
[C---:B------:R-:W-:Y:S01]  /*00a0*/  IMAD.HI R2, R0.reuse, 0x7d8c42b3, RZ ;  /* 0x7d8c42b300027827 */ /* 0x040fe200078e02ff */
[----:B------:R-:W-:-:S04]  /*00b0*/  ISETP.GE.AND P1, PT, R0, 0x4140, PT ;  /* 0x000041400000780c */ /* 0x000fc80003f26270 */
[----:B------:R-:W-:-:S04]  /*00c0*/  SHF.R.U32.HI R3, RZ, 0x1f, R2 ;  /* 0x0000001fff037819 */ /* 0x000fc80000011602 */
[CC--:B------:R-:W-:Y:S02]  /*00d0*/  LEA.HI.SX32 R7, R2.reuse, R3.reuse, 0x17 ;  /* 0x0000000302077211 */ /* 0x0c0fe400078fbaff */
[----:B------:R-:W-:-:S03]  /*00e0*/  LEA.HI.SX32 R2, R2, R3, 0x15 ;  /* 0x0000000302027211 */ /* 0x000fc600078faaff */
[----:B------:R-:W-:-:S04]  /*00f0*/  IMAD R7, R7, -0x414, R0 ;  /* 0xfffffbec07077824 */ /* 0x000fc800078e0200 */
[----:B------:R-:W-:Y:S02]  /*0100*/  IMAD R7, R2, 0x414, R7 ;  /* 0x0000041402077824 */ /* 0x000fe400078e0207 */
[----:B------:R-:W1:Y:S02]  /*0110*/  LDC.64 R2, c[0x0][0x210] ;  /* 0x00008400ff027b82 */ /* 0x000e640000000a00 */
[----:B--2---:R-:W-:-:S05]  /*0120*/  IMAD.WIDE R4, R7, 0x4, R4 ;  /* 0x0000000407047825 */ /* 0x004fca00078e0204 */
[----:B------:R2:W3:Y:S01]  /*0130*/  @!P1 LDG.E.EL R8, desc[UR4][R4.64] ;  /* 0x0000000404089981 */ /* 0x0004e2000c2e1900 */
[----:B-1----:R-:W-:-:S05]  /*0140*/  IMAD.WIDE R2, R0, 0x4, R2 ;  /* 0x0000000400027825 */ /* 0x002fca00078e0202 */
[----:B------:R1:W4:Y:S01]  /*0150*/  @!P1 LDG.E R6, desc[UR4][R2.64] ;  /* 0x0000000402069981 */ /* 0x000322000c1e1900 */
[----:B--2---:R-:W-:-:S04]  /*0160*/  IADD3 R4, P4, R0, UR6, RZ ;  /* 0x0000000600047c10 */ /* 0x004fc8000ff9e0ff */
[----:B------:R-:W-:Y:S01]  /*0170*/  LEA.HI.X.SX32 R5, R0, UR7, 0x1, P4 ;  /* 0x0000000700057c11 */ /* 0x000fe2000a0f0eff */
[----:B-1----:R-:W-:Y:S02]  /*0180*/  IMAD.MOV.U32 R2, RZ, RZ, 0x3e800000 ;  /* 0x3e800000ff027424 */ /* 0x002fe400078e00ff */
[----:B---3--:R-:W-:-:S04]  /*0190*/  FADD R8, RZ, -R8 ;  /* 0x80000008ff087221 */ /* 0x008fc80000000000 */
[----:B------:R-:W-:-:S05]  /*01a0*/  FMUL R8, R8, 1.4426950216293334961 ;  /* 0x3fb8aa3b08087820 */ /* 0x000fca0000400000 */
[----:B------:R-:W-:-:S13]  /*01b0*/  FSETP.GEU.AND P0, PT, R8, -126, PT ;  /* 0xc2fc00000800780b */ /* 0x000fda0003f0e000 */
[----:B------:R-:W-:-:S04]  /*01c0*/  @!P0 FMUL R8, R8, 0.5 ;  /* 0x3f00000008088820 */ /* 0x000fc80000400000 */
[----:B------:R-:W1:Y:S02]  /*01d0*/  MUFU.EX2 R7, R8 ;  /* 0x0000000800077308 */ /* 0x000e640000000800 */
[----:B-1----:R-:W-:-:S04]  /*01e0*/  @!P0 FMUL R7, R7, R7 ;  /* 0x0000000707078220 */ /* 0x002fc80000400000 */
[----:B------:R-:W-:-:S05]  /*01f0*/  FADD R7, R7, 1 ;  /* 0x3f80000007077421 */ /* 0x000fca0000000000 */
[----:B------:R-:W-:-:S04]  /*0200*/  FSETP.GT.AND P0, PT, R7, 8.50705917302346158658e+37, PT ;  /* 0x7e8000000700780b */ /* 0x000fc80003f04000 */
[----:B------:R-:W-:-:S09]  /*0210*/  FSEL R2, R2, 1, P0 ;  /* 0x3f80000002027808 */ /* 0x000fd20000000000 */
[----:B------:R-:W-:-:S06]  /*0220*/  @P0 FMUL R7, R7, 0.25 ;  /* 0x3e80000007070820 */ /* 0x000fcc0000400000 */
[----:B------:R-:W1:Y:S02]  /*0230*/  MUFU.RCP R7, R7 ;  /* 0x0000000700077308 */ /* 0x000e640000001000 */
[----:B-1----:R-:W-:-:S04]  /*0240*/  FMUL R3, R7, R2 ;  /* 0x0000000207037220 */ /* 0x002fc80000400000 */
[----:B----4-:R-:W-:Y:S02]  /*0250*/  FMUL R6, R3, R6 ;  /* 0x0000000603067220 */ /* 0x010fe40000400000 */
[----:B------:R-:W1:Y:S03]  /*0260*/  LDC.64 R2, c[0x0][0x220] ;  /* 0x00008800ff027b82 */ /* 0x000e660000000a00 */
[----:B------:R-:W-:-:S04]  /*0270*/  FSETP.GTU.AND P0, PT, R6, RZ, PT ;  /* 0x000000ff0600720b */ /* 0x000fc80003f0c000 */
[C---:B------:R-:W-:Y:S02]  /*0280*/  FSEL R9, R6.reuse, RZ, P0 ;  /* 0x000000ff06097208 */ /* 0x040fe40000000000 */
[----:B------:R-:W-:Y:S02]  /*0290*/  FSETP.GE.OR P0, PT, R6, 6, !P0 ;  /* 0x40c000000600780b */ /* 0x000fe40004706400 */
[C---:B------:R-:W-:Y:S02]  /*02a0*/  FSETP.GEU.AND P3, PT, R9.reuse, 6, PT ;  /* 0x40c000000900780b */ /* 0x040fe40003f6e000 */
[----:B------:R-:W-:Y:S02]  /*02b0*/  FSETP.NAN.AND P2, PT, R9, R9, PT ;  /* 0x000000090900720b */ /* 0x000fe40003f48000 */
[----:B------:R-:W-:Y:S01]  /*02c0*/  SEL R7, RZ, 0x1, !P0 ;  /* 0x00000001ff077807 */ /* 0x000fe20004000000 */
[----:B-1----:R-:W-:-:S08]  /*02d0*/  IMAD.WIDE R2, R0, 0x4, R2 ;  /* 0x0000000400027825 */ /* 0x002fd000078e0202 */
[----:B------:R-:W-:-:S05]  /*02e0*/  @P3 SEL R9, R9, 0x40c00000, P2 ;  /* 0x40c0000009093807 */ /* 0x000fca0001000000 */
[----:B------:R1:W-:Y:S01]  /*02f0*/  @!P1 STG.E desc[UR4][R2.64], R9 ;  /* 0x0000000902009986 */ /* 0x0003e2000c101904 */
[----:B------:R-:W-:Y:S05]  /*0300*/  @P1 EXIT ;  /* 0x000000000000194d */ /* 0x000fea0003800000 */
[----:B------:R-:W-:Y:S01]  /*0310*/  STG.E.U8 desc[UR4][R4.64], R7 ;  /* 0x0000000704007986 */ /* 0x000fe2000c101104 */
[----:B------:R-:W-:Y:S05]  /*0320*/  EXIT ;  /* 0x000000000000794d */ /* 0x000fea0003800000 */
.L_x_0:
[----:B------:R-:W-:-:S00]  /*0330*/  BRA `(.L_x_0) ;  /* 0xfffffffc00fc7947 */ /* 0x000fc0000383ffff */
[----:B------:R-:W-:-:S00]  /*0340*/  NOP ;  /* 0x0000000000007918 */ /* 0x000fc00000000000 */
        /* <DEDUP_REMOVED lines=11> */
.L_x_1:


//--------------------- .nv.constant0.triton_poi_fused_hardtanh_hardtanh_backward_mul_sigmoid_109 --------------------------
	.section	.nv.constant0.triton_poi_fused_hardtanh_hardtanh_backward_mul_sigmoid_109,"a",@progbits
	.sectionflags	@""
	.align	4
.nv.constant0.triton_poi_fused_hardtanh_hardtanh_backward_mul_sigmoid_109:
	.zero		564
